	.headerflags	@"EF_CUDA_TEXMODE_UNIFIED EF_CUDA_64BIT_ADDRESS EF_CUDA_ACCELERATORS EF_CUDA_SM90 EF_CUDA_VIRTUAL_SM(EF_CUDA_SM90)"
	.elftype	@"ET_EXEC"


//--------------------- .nv.info                  --------------------------
	.section	.nv.info,"",@"SHT_CUDA_INFO"
	.align	4


	//----- nvinfo : EIATTR_REGCOUNT
	.align		4
        /*0000*/ 	.byte	0x04, 0x2f
        /*0002*/ 	.short	(.L_1 - .L_0)
	.align		4
.L_0:
        /*0004*/ 	.word	index@(triton_poi_fused_cat_39)
        /*0008*/ 	.word	0x0000000a


	//----- nvinfo : EIATTR_MIN_STACK_SIZE
	.align		4
.L_1:
        /*000c*/ 	.byte	0x04, 0x12
        /*000e*/ 	.short	(.L_3 - .L_2)
	.align		4
.L_2:
        /*0010*/ 	.word	index@(triton_poi_fused_cat_39)
        /*0014*/ 	.word	0x00000000


	//----- nvinfo : EIATTR_FRAME_SIZE
	.align		4
.L_3:
        /*0018*/ 	.byte	0x04, 0x11
        /*001a*/ 	.short	(.L_5 - .L_4)
	.align		4
.L_4:
        /*001c*/ 	.word	index@(triton_poi_fused_cat_39)
        /*0020*/ 	.word	0x00000000


	//----- nvinfo : EIATTR_MIN_STACK_SIZE
	.align		4
.L_5:
        /*0024*/ 	.byte	0x04, 0x12
        /*0026*/ 	.short	(.L_7 - .L_6)
	.align		4
.L_6:
        /*0028*/ 	.word	index@(triton_poi_fused_cat_39)
        /*002c*/ 	.word	0x00000000
.L_7:


//--------------------- .nv.info.triton_poi_fused_cat_39 --------------------------
	.section	.nv.info.triton_poi_fused_cat_39,"",@"SHT_CUDA_INFO"
	.sectionflags	@""
	.align	4


	//----- nvinfo : EIATTR_CUDA_API_VERSION
	.align		4
        /*0000*/ 	.byte	0x04, 0x37
        /*0002*/ 	.short	(.L_9 - .L_8)
.L_8:
        /*0004*/ 	.word	0x0000007c


	//----- nvinfo : EIATTR_KPARAM_INFO
	.align		4
.L_9:
        /*0008*/ 	.byte	0x04, 0x17
        /*000a*/ 	.short	(.L_11 - .L_10)
.L_10:
        /*000c*/ 	.word	0x00000000
        /*0010*/ 	.short	0x0002
        /*0012*/ 	.short	0x0010
        /*0014*/ 	.byte	0x00, 0xf0, 0x11, 0x00


	//----- nvinfo : EIATTR_KPARAM_INFO
	.align		4
.L_11:
        /*0018*/ 	.byte	0x04, 0x17
        /*001a*/ 	.short	(.L_13 - .L_12)
.L_12:
        /*001c*/ 	.word	0x00000000
        /*0020*/ 	.short	0x0001
        /*0022*/ 	.short	0x0008
        /*0024*/ 	.byte	0x00, 0xf4, 0x21, 0x00


	//----- nvinfo : EIATTR_KPARAM_INFO
	.align		4
.L_13:
        /*0028*/ 	.byte	0x04, 0x17
        /*002a*/ 	.short	(.L_15 - .L_14)
.L_14:
        /*002c*/ 	.word	0x00000000
        /*0030*/ 	.short	0x0000
        /*0032*/ 	.short	0x0000
        /*0034*/ 	.byte	0x00, 0xf4, 0x21, 0x00


	//----- nvinfo : EIATTR_SPARSE_MMA_MASK
	.align		4
.L_15:
        /*0038*/ 	.byte	0x03, 0x50
        /*003a*/ 	.short	0x0000


	//----- nvinfo : EIATTR_MAXREG_COUNT
	.align		4
        /*003c*/ 	.byte	0x03, 0x1b
        /*003e*/ 	.short	0x00ff


	//----- nvinfo : EIATTR_EXIT_INSTR_OFFSETS
	.align		4
        /*0040*/ 	.byte	0x04, 0x1c
        /*0042*/ 	.short	(.L_17 - .L_16)


	//   ....[0]....
.L_16:
        /*0044*/ 	.word	0x00000170


	//   ....[1]....
        /*0048*/ 	.word	0x00000190


	//----- nvinfo : EIATTR_REQNTID
	.align		4
.L_17:
        /*004c*/ 	.byte	0x04, 0x10
        /*004e*/ 	.short	(.L_19 - .L_18)
.L_18:
        /*0050*/ 	.word	0x00000080
        /*0054*/ 	.word	0x00000001
        /*0058*/ 	.word	0x00000001


	//----- nvinfo : EIATTR_CRS_STACK_SIZE
	.align		4
.L_19:
        /*005c*/ 	.byte	0x04, 0x1e
        /*005e*/ 	.short	(.L_21 - .L_20)
.L_20:
        /*0060*/ 	.word	0x00000000


	//----- nvinfo : EIATTR_CBANK_PARAM_SIZE
	.align		4
.L_21:
        /*0064*/ 	.byte	0x03, 0x19
        /*0066*/ 	.short	0x0014


	//----- nvinfo : EIATTR_PARAM_CBANK
	.align		4
        /*0068*/ 	.byte	0x04, 0x0a
        /*006a*/ 	.short	(.L_23 - .L_22)
	.align		4
.L_22:
        /*006c*/ 	.word	index@(.nv.constant0.triton_poi_fused_cat_39)
        /*0070*/ 	.short	0x0210
        /*0072*/ 	.short	0x0014


	//----- nvinfo : EIATTR_SW_WAR
	.align		4
.L_23:
        /*0074*/ 	.byte	0x04, 0x36
        /*0076*/ 	.short	(.L_25 - .L_24)
.L_24:
        /*0078*/ 	.word	0x00000008
.L_25:


//--------------------- .nv.callgraph             --------------------------
	.section	.nv.callgraph,"",@"SHT_CUDA_CALLGRAPH"
	.align	4
	.sectionentsize	8
	.align		4
        /*0000*/ 	.word	0x00000000
	.align		4
        /*0004*/ 	.word	0xffffffff
	.align		4
        /*0008*/ 	.word	0x00000000
	.align		4
        /*000c*/ 	.word	0xfffffffe
	.align		4
        /*0010*/ 	.word	0x00000000
	.align		4
        /*0014*/ 	.word	0xfffffffd
	.align		4
        /*0018*/ 	.word	0x00000000
	.align		4
        /*001c*/ 	.word	0xfffffffc


//--------------------- .text.triton_poi_fused_cat_39 --------------------------
	.section	.text.triton_poi_fused_cat_39,"ax",@progbits
	.align	128
        .global         triton_poi_fused_cat_39
        .type           triton_poi_fused_cat_39,@function
        .size           triton_poi_fused_cat_39,(.L_x_3 - triton_poi_fused_cat_39)
        .other          triton_poi_fused_cat_39,@"STO_CUDA_ENTRY STV_DEFAULT"
triton_poi_fused_cat_39:
.text.triton_poi_fused_cat_39:
[----:B------:R-:W0:Y:S02]  /*0000*/  LDC R1, c[0x0][0x28] ;  /* 0x00000a00ff017b82 */ /* 0x000e240000000800 */
[----:B------:R-:W1:Y:S01]  /*0010*/  S2R R0, SR_TID.X ;  /* 0x0000000000007919 */ /* 0x000e620000002100 */
[----:B------:R-:W2:Y:S01]  /*0020*/  LDC.64 R4, c[0x0][0x218] ;  /* 0x00008600ff047b82 */ /* 0x000ea20000000a00 */
[----:B------:R-:W-:Y:S01]  /*0030*/  ULDC.64 UR4, c[0x0][0x208] ;  /* 0x0000820000047ab9 */ /* 0x000fe20000000a00 */
[----:B------:R-:W-:Y:S01]  /*0040*/  BSSY B0, `(.L_x_0) ;  /* 0x0000012000007945 */ /* 0x000fe20003800000 */
[----:B------:R-:W3:Y:S01]  /*0050*/  S2R R3, SR_CTAID.X ;  /* 0x0000000000037919 */ /* 0x000ee20000002500 */
[----:B-1----:R-:W-:-:S05]  /*0060*/  IMAD.SHL.U32 R0, R0, 0x2, RZ ;  /* 0x0000000200007824 */ /* 0x002fca00078e00ff */
[----:B------:R-:W-:-:S05]  /*0070*/  LOP3.LUT R0, R0, 0xfe, RZ, 0xc0, !PT ;  /* 0x000000fe00007812 */ /* 0x000fca00078ec0ff */
[----:B---3--:R-:W-:-:S05]  /*0080*/  IMAD R0, R3, 0x100, R0 ;  /* 0x0000010003007824 */ /* 0x008fca00078e0200 */
[----:B------:R-:W-:Y:S02]  /*0090*/  SHF.R.S32.HI R3, RZ, 0x1f, R0 ;  /* 0x0000001fff037819 */ /* 0x000fe40000011400 */
[----:B------:R-:W-:Y:S02]  /*00a0*/  ISETP.GE.AND P0, PT, R0, 0x800, PT ;  /* 0x000008000000780c */ /* 0x000fe40003f06270 */
[----:B------:R-:W-:-:S05]  /*00b0*/  LEA.HI R3, R3, R0, RZ, 0x9 ;  /* 0x0000000003037211 */ /* 0x000fca00078f48ff */
[C---:B------:R-:W-:Y:S01]  /*00c0*/  IMAD.SHL.U32 R2, R3.reuse, 0x4, RZ ;  /* 0x0000000403027824 */ /* 0x040fe200078e00ff */
[----:B------:R-:W-:-:S04]  /*00d0*/  LOP3.LUT R3, R3, 0xfffffe00, RZ, 0xc0, !PT ;  /* 0xfffffe0003037812 */ /* 0x000fc800078ec0ff */
[----:B------:R-:W-:-:S04]  /*00e0*/  LOP3.LUT R2, R2, 0xfffff800, RZ, 0xc0, !PT ;  /* 0xfffff80002027812 */ /* 0x000fc800078ec0ff */
[----:B------:R-:W-:Y:S02]  /*00f0*/  IADD3 R7, R2, R0, -R3 ;  /* 0x0000000002077210 */ /* 0x000fe40007ffe803 */
[----:B------:R-:W-:-:S03]  /*0100*/  CS2R R2, SRZ ;  /* 0x0000000000027805 */ /* 0x000fc6000001ff00 */
[----:B--2---:R-:W-:Y:S01]  /*0110*/  IMAD.WIDE R4, R7, 0x4, R4 ;  /* 0x0000000407047825 */ /* 0x004fe200078e0204 */
[----:B------:R-:W-:Y:S06]  /*0120*/  @P0 BRA `(.L_x_1) ;  /* 0x00000000000c0947 */ /* 0x000fec0003800000 */
[----:B------:R-:W1:Y:S02]  /*0130*/  LDC.64 R2, c[0x0][0x210] ;  /* 0x00008400ff027b82 */ /* 0x000e640000000a00 */
[----:B-1----:R-:W-:-:S06]  /*0140*/  IMAD.WIDE R2, R7, 0x4, R2 ;  /* 0x0000000407027825 */ /* 0x002fcc00078e0202 */
[----:B------:R-:W5:Y:S02]  /*0150*/  LDG.E.64 R2, desc[UR4][R2.64] ;  /* 0x0000000402027981 */ /* 0x000f64000c1e1b00 */
.L_x_1:
[----:B------:R-:W-:Y:S05]  /*0160*/  BSYNC B0 ;  /* 0x0000000000007941 */ /* 0x000fea0003800000 */
.L_x_0:
[----:B------:R-:W-:Y:S05]  /*0170*/  @P0 EXIT ;  /* 0x000000000000094d */ /* 0x000fea0003800000 */
[----:B-----5:R-:W-:Y:S01]  /*0180*/  STG.E.64 desc[UR4][R4.64], R2 ;  /* 0x0000000204007986 */ /* 0x020fe2000c101b04 */
[----:B------:R-:W-:Y:S05]  /*0190*/  EXIT ;  /* 0x000000000000794d */ /* 0x000fea0003800000 */
.L_x_2:
[----:B------:R-:W-:-:S00]  /*01a0*/  BRA `(.L_x_2) ;  /* 0xfffffffc00fc7947 */ /* 0x000fc0000383ffff */
[----:B------:R-:W-:-:S00]  /*01b0*/  NOP ;  /* 0x0000000000007918 */ /* 0x000fc00000000000 */
        /* <DEDUP_REMOVED lines=12> */
.L_x_3:


//--------------------- .nv.constant0.triton_poi_fused_cat_39 --------------------------
	.section	.nv.constant0.triton_poi_fused_cat_39,"a",@progbits
	.sectionflags	@""
	.align	4
.nv.constant0.triton_poi_fused_cat_39:
	.zero		548
